	.headerflags	@"EF_CUDA_TEXMODE_UNIFIED EF_CUDA_64BIT_ADDRESS EF_CUDA_ACCELERATORS EF_CUDA_SM90 EF_CUDA_VIRTUAL_SM(EF_CUDA_SM90)"
	.elftype	@"ET_EXEC"


//--------------------- .nv.info                  --------------------------
	.section	.nv.info,"",@"SHT_CUDA_INFO"
	.align	4


	//----- nvinfo : EIATTR_REGCOUNT
	.align		4
        /*0000*/ 	.byte	0x04, 0x2f
        /*0002*/ 	.short	(.L_1 - .L_0)
	.align		4
.L_0:
        /*0004*/ 	.word	index@(triton_poi_fused_convolution_15)
        /*0008*/ 	.word	0x0000000c


	//----- nvinfo : EIATTR_MIN_STACK_SIZE
	.align		4
.L_1:
        /*000c*/ 	.byte	0x04, 0x12
        /*000e*/ 	.short	(.L_3 - .L_2)
	.align		4
.L_2:
        /*0010*/ 	.word	index@(triton_poi_fused_convolution_15)
        /*0014*/ 	.word	0x00000000


	//----- nvinfo : EIATTR_FRAME_SIZE
	.align		4
.L_3:
        /*0018*/ 	.byte	0x04, 0x11
        /*001a*/ 	.short	(.L_5 - .L_4)
	.align		4
.L_4:
        /*001c*/ 	.word	index@(triton_poi_fused_convolution_15)
        /*0020*/ 	.word	0x00000000


	//----- nvinfo : EIATTR_MIN_STACK_SIZE
	.align		4
.L_5:
        /*0024*/ 	.byte	0x04, 0x12
        /*0026*/ 	.short	(.L_7 - .L_6)
	.align		4
.L_6:
        /*0028*/ 	.word	index@(triton_poi_fused_convolution_15)
        /*002c*/ 	.word	0x00000000
.L_7:


//--------------------- .nv.info.triton_poi_fused_convolution_15 --------------------------
	.section	.nv.info.triton_poi_fused_convolution_15,"",@"SHT_CUDA_INFO"
	.sectionflags	@""
	.align	4


	//----- nvinfo : EIATTR_CUDA_API_VERSION
	.align		4
        /*0000*/ 	.byte	0x04, 0x37
        /*0002*/ 	.short	(.L_9 - .L_8)
.L_8:
        /*0004*/ 	.word	0x0000007c


	//----- nvinfo : EIATTR_KPARAM_INFO
	.align		4
.L_9:
        /*0008*/ 	.byte	0x04, 0x17
        /*000a*/ 	.short	(.L_11 - .L_10)
.L_10:
        /*000c*/ 	.word	0x00000000
        /*0010*/ 	.short	0x0002
        /*0012*/ 	.short	0x0010
        /*0014*/ 	.byte	0x00, 0xf0, 0x11, 0x00


	//----- nvinfo : EIATTR_KPARAM_INFO
	.align		4
.L_11:
        /*0018*/ 	.byte	0x04, 0x17
        /*001a*/ 	.short	(.L_13 - .L_12)
.L_12:
        /*001c*/ 	.word	0x00000000
        /*0020*/ 	.short	0x0001
        /*0022*/ 	.short	0x0008
        /*0024*/ 	.byte	0x00, 0xf4, 0x21, 0x00


	//----- nvinfo : EIATTR_KPARAM_INFO
	.align		4
.L_13:
        /*0028*/ 	.byte	0x04, 0x17
        /*002a*/ 	.short	(.L_15 - .L_14)
.L_14:
        /*002c*/ 	.word	0x00000000
        /*0030*/ 	.short	0x0000
        /*0032*/ 	.short	0x0000
        /*0034*/ 	.byte	0x00, 0xf4, 0x21, 0x00


	//----- nvinfo : EIATTR_SPARSE_MMA_MASK
	.align		4
.L_15:
        /*0038*/ 	.byte	0x03, 0x50
        /*003a*/ 	.short	0x0000


	//----- nvinfo : EIATTR_MAXREG_COUNT
	.align		4
        /*003c*/ 	.byte	0x03, 0x1b
        /*003e*/ 	.short	0x00ff


	//----- nvinfo : EIATTR_EXIT_INSTR_OFFSETS
	.align		4
        /*0040*/ 	.byte	0x04, 0x1c
        /*0042*/ 	.short	(.L_17 - .L_16)


	//   ....[0]....
.L_16:
        /*0044*/ 	.word	0x00000150


	//   ....[1]....
        /*0048*/ 	.word	0x00000170


	//----- nvinfo : EIATTR_REQNTID
	.align		4
.L_17:
        /*004c*/ 	.byte	0x04, 0x10
        /*004e*/ 	.short	(.L_19 - .L_18)
.L_18:
        /*0050*/ 	.word	0x00000080
        /*0054*/ 	.word	0x00000001
        /*0058*/ 	.word	0x00000001


	//----- nvinfo : EIATTR_CBANK_PARAM_SIZE
	.align		4
.L_19:
        /*005c*/ 	.byte	0x03, 0x19
        /*005e*/ 	.short	0x0014


	//----- nvinfo : EIATTR_PARAM_CBANK
	.align		4
        /*0060*/ 	.byte	0x04, 0x0a
        /*0062*/ 	.short	(.L_21 - .L_20)
	.align		4
.L_20:
        /*0064*/ 	.word	index@(.nv.constant0.triton_poi_fused_convolution_15)
        /*0068*/ 	.short	0x0210
        /*006a*/ 	.short	0x0014


	//----- nvinfo : EIATTR_SW_WAR
	.align		4
.L_21:
        /*006c*/ 	.byte	0x04, 0x36
        /*006e*/ 	.short	(.L_23 - .L_22)
.L_22:
        /*0070*/ 	.word	0x00000008
.L_23:


//--------------------- .nv.callgraph             --------------------------
	.section	.nv.callgraph,"",@"SHT_CUDA_CALLGRAPH"
	.align	4
	.sectionentsize	8
	.align		4
        /*0000*/ 	.word	0x00000000
	.align		4
        /*0004*/ 	.word	0xffffffff
	.align		4
        /*0008*/ 	.word	0x00000000
	.align		4
        /*000c*/ 	.word	0xfffffffe
	.align		4
        /*0010*/ 	.word	0x00000000
	.align		4
        /*0014*/ 	.word	0xfffffffd
	.align		4
        /*0018*/ 	.word	0x00000000
	.align		4
        /*001c*/ 	.word	0xfffffffc


//--------------------- .text.triton_poi_fused_convolution_15 --------------------------
	.section	.text.triton_poi_fused_convolution_15,"ax",@progbits
	.align	128
        .global         triton_poi_fused_convolution_15
        .type           triton_poi_fused_convolution_15,@function
        .size           triton_poi_fused_convolution_15,(.L_x_1 - triton_poi_fused_convolution_15)
        .other          triton_poi_fused_convolution_15,@"STO_CUDA_ENTRY STV_DEFAULT"
triton_poi_fused_convolution_15:
.text.triton_poi_fused_convolution_15:
[----:B------:R-:W0:Y:S02]  /*0000*/  LDC R1, c[0x0][0x28] ;  /* 0x00000a00ff017b82 */ /* 0x000e240000000800 */
[----:B------:R-:W1:Y:S01]  /*0010*/  S2R R0, SR_TID.X ;  /* 0x0000000000007919 */ /* 0x000e620000002100 */
[----:B------:R-:W2:Y:S01]  /*0020*/  LDC.64 R2, c[0x0][0x210] ;  /* 0x00008400ff027b82 */ /* 0x000ea20000000a00 */
[----:B------:R-:W-:Y:S01]  /*0030*/  ULDC.64 UR4, c[0x0][0x208] ;  /* 0x0000820000047ab9 */ /* 0x000fe20000000a00 */
[----:B------:R-:W3:Y:S06]  /*0040*/  S2R R7, SR_CTAID.X ;  /* 0x0000000000077919 */ /* 0x000eec0000002500 */
[----:B------:R-:W4:Y:S01]  /*0050*/  LDC.64 R4, c[0x0][0x218] ;  /* 0x00008600ff047b82 */ /* 0x000f220000000a00 */
[----:B-1----:R-:W-:-:S02]  /*0060*/  LOP3.LUT R0, R0, 0x7f, RZ, 0xc0, !PT ;  /* 0x0000007f00007812 */ /* 0x002fc400078ec0ff */
[----:B---3--:R-:W-:-:S03]  /*0070*/  SHF.R.S32.HI R6, RZ, 0x18, R7 ;  /* 0x00000018ff067819 */ /* 0x008fc60000011407 */
[----:B------:R-:W-:Y:S01]  /*0080*/  IMAD R7, R7, 0x80, R0 ;  /* 0x0000008007077824 */ /* 0x000fe200078e0200 */
[----:B------:R-:W-:-:S03]  /*0090*/  SGXT R0, R6, 0x1 ;  /* 0x000000010600781a */ /* 0x000fc60000000200 */
[C---:B--2---:R-:W-:Y:S01]  /*00a0*/  IMAD.WIDE R2, R7.reuse, 0x4, R2 ;  /* 0x0000000407027825 */ /* 0x044fe200078e0202 */
[----:B------:R-:W-:Y:S02]  /*00b0*/  ISETP.GE.AND P0, PT, R7, 0x400, PT ;  /* 0x000004000700780c */ /* 0x000fe40003f06270 */
[----:B------:R-:W-:-:S04]  /*00c0*/  LEA.HI R0, R0, R7, RZ, 0x8 ;  /* 0x0000000700007211 */ /* 0x000fc800078f40ff */
[----:B------:R-:W-:-:S05]  /*00d0*/  LOP3.LUT R0, R0, 0xffffff00, RZ, 0xc0, !PT ;  /* 0xffffff0000007812 */ /* 0x000fca00078ec0ff */
[----:B------:R-:W-:Y:S01]  /*00e0*/  IMAD.IADD R9, R7, 0x1, -R0 ;  /* 0x0000000107097824 */ /* 0x000fe200078e0a00 */
[----:B------:R-:W-:Y:S01]  /*00f0*/  HFMA2.MMA R0, -RZ, RZ, 0, 0 ;  /* 0x00000000ff007435 */ /* 0x000fe200000001ff */
[----:B------:R-:W-:Y:S02]  /*0100*/  IMAD.MOV.U32 R7, RZ, RZ, RZ ;  /* 0x000000ffff077224 */ /* 0x000fe400078e00ff */
[----:B----4-:R-:W-:-:S05]  /*0110*/  IMAD.WIDE R4, R9, 0x4, R4 ;  /* 0x0000000409047825 */ /* 0x010fca00078e0204 */
[----:B------:R-:W2:Y:S04]  /*0120*/  @!P0 LDG.E.EL R7, desc[UR4][R4.64] ;  /* 0x0000000404078981 */ /* 0x000ea8000c2e1900 */
[----:B------:R-:W2:Y:S02]  /*0130*/  @!P0 LDG.E R0, desc[UR4][R2.64] ;  /* 0x0000000402008981 */ /* 0x000ea4000c1e1900 */
[----:B--2---:R-:W-:Y:S01]  /*0140*/  FADD R7, R7, R0 ;  /* 0x0000000007077221 */ /* 0x004fe20000000000 */
[----:B------:R-:W-:Y:S06]  /*0150*/  @P0 EXIT ;  /* 0x000000000000094d */ /* 0x000fec0003800000 */
[----:B------:R-:W-:Y:S01]  /*0160*/  STG.E desc[UR4][R2.64], R7 ;  /* 0x0000000702007986 */ /* 0x000fe2000c101904 */
[----:B------:R-:W-:Y:S05]  /*0170*/  EXIT ;  /* 0x000000000000794d */ /* 0x000fea0003800000 */
.L_x_0:
[----:B------:R-:W-:-:S00]  /*0180*/  BRA `(.L_x_0) ;  /* 0xfffffffc00fc7947 */ /* 0x000fc0000383ffff */
[----:B------:R-:W-:-:S00]  /*0190*/  NOP ;  /* 0x0000000000007918 */ /* 0x000fc00000000000 */
        /* <DEDUP_REMOVED lines=14> */
.L_x_1:


//--------------------- .nv.constant0.triton_poi_fused_convolution_15 --------------------------
	.section	.nv.constant0.triton_poi_fused_convolution_15,"a",@progbits
	.sectionflags	@""
	.align	4
.nv.constant0.triton_poi_fused_convolution_15:
	.zero		548
